	.headerflags	@"EF_CUDA_TEXMODE_UNIFIED EF_CUDA_64BIT_ADDRESS EF_CUDA_ACCELERATORS EF_CUDA_SM90 EF_CUDA_VIRTUAL_SM(EF_CUDA_SM90)"
	.elftype	@"ET_EXEC"


//--------------------- .nv.info                  --------------------------
	.section	.nv.info,"",@"SHT_CUDA_INFO"
	.align	4


	//----- nvinfo : EIATTR_REGCOUNT
	.align		4
        /*0000*/ 	.byte	0x04, 0x2f
        /*0002*/ 	.short	(.L_2 - .L_1)
	.align		4
.L_1:
        /*0004*/ 	.word	index@(triton_per_fused__native_batch_norm_legit_add_convolution_mul_relu_sigmoid_25)
        /*0008*/ 	.word	0x00000020


	//----- nvinfo : EIATTR_MIN_STACK_SIZE
	.align		4
.L_2:
        /*000c*/ 	.byte	0x04, 0x12
        /*000e*/ 	.short	(.L_4 - .L_3)
	.align		4
.L_3:
        /*0010*/ 	.word	index@(triton_per_fused__native_batch_norm_legit_add_convolution_mul_relu_sigmoid_25)
        /*0014*/ 	.word	0x00000000


	//----- nvinfo : EIATTR_FRAME_SIZE
	.align		4
.L_4:
        /*0018*/ 	.byte	0x04, 0x11
        /*001a*/ 	.short	(.L_6 - .L_5)
	.align		4
.L_5:
        /*001c*/ 	.word	index@(triton_per_fused__native_batch_norm_legit_add_convolution_mul_relu_sigmoid_25)
        /*0020*/ 	.word	0x00000000


	//----- nvinfo : EIATTR_MIN_STACK_SIZE
	.align		4
.L_6:
        /*0024*/ 	.byte	0x04, 0x12
        /*0026*/ 	.short	(.L_8 - .L_7)
	.align		4
.L_7:
        /*0028*/ 	.word	index@(triton_per_fused__native_batch_norm_legit_add_convolution_mul_relu_sigmoid_25)
        /*002c*/ 	.word	0x00000000
.L_8:


//--------------------- .nv.info.triton_per_fused__native_batch_norm_legit_add_convolution_mul_relu_sigmoid_25 --------------------------
	.section	.nv.info.triton_per_fused__native_batch_norm_legit_add_convolution_mul_relu_sigmoid_25,"",@"SHT_CUDA_INFO"
	.sectionflags	@""
	.align	4


	//----- nvinfo : EIATTR_CUDA_API_VERSION
	.align		4
        /*0000*/ 	.byte	0x04, 0x37
        /*0002*/ 	.short	(.L_10 - .L_9)
.L_9:
        /*0004*/ 	.word	0x0000007c


	//----- nvinfo : EIATTR_KPARAM_INFO
	.align		4
.L_10:
        /*0008*/ 	.byte	0x04, 0x17
        /*000a*/ 	.short	(.L_12 - .L_11)
.L_11:
        /*000c*/ 	.word	0x00000000
        /*0010*/ 	.short	0x000b
        /*0012*/ 	.short	0x0054
        /*0014*/ 	.byte	0x00, 0xf0, 0x11, 0x00


	//----- nvinfo : EIATTR_KPARAM_INFO
	.align		4
.L_12:
        /*0018*/ 	.byte	0x04, 0x17
        /*001a*/ 	.short	(.L_14 - .L_13)
.L_13:
        /*001c*/ 	.word	0x00000000
        /*0020*/ 	.short	0x000a
        /*0022*/ 	.short	0x0050
        /*0024*/ 	.byte	0x00, 0xf0, 0x11, 0x00


	//----- nvinfo : EIATTR_KPARAM_INFO
	.align		4
.L_14:
        /*0028*/ 	.byte	0x04, 0x17
        /*002a*/ 	.short	(.L_16 - .L_15)
.L_15:
        /*002c*/ 	.word	0x00000000
        /*0030*/ 	.short	0x0009
        /*0032*/ 	.short	0x0048
        /*0034*/ 	.byte	0x00, 0xf4, 0x21, 0x00


	//----- nvinfo : EIATTR_KPARAM_INFO
	.align		4
.L_16:
        /*0038*/ 	.byte	0x04, 0x17
        /*003a*/ 	.short	(.L_18 - .L_17)
.L_17:
        /*003c*/ 	.word	0x00000000
        /*0040*/ 	.short	0x0008
        /*0042*/ 	.short	0x0040
        /*0044*/ 	.byte	0x00, 0xf4, 0x21, 0x00


	//----- nvinfo : EIATTR_KPARAM_INFO
	.align		4
.L_18:
        /*0048*/ 	.byte	0x04, 0x17
        /*004a*/ 	.short	(.L_20 - .L_19)
.L_19:
        /*004c*/ 	.word	0x00000000
        /*0050*/ 	.short	0x0007
        /*0052*/ 	.short	0x0038
        /*0054*/ 	.byte	0x00, 0xf4, 0x21, 0x00


	//----- nvinfo : EIATTR_KPARAM_INFO
	.align		4
.L_20:
        /*0058*/ 	.byte	0x04, 0x17
        /*005a*/ 	.short	(.L_22 - .L_21)
.L_21:
        /*005c*/ 	.word	0x00000000
        /*0060*/ 	.short	0x0006
        /*0062*/ 	.short	0x0030
        /*0064*/ 	.byte	0x00, 0xf4, 0x21, 0x00


	//----- nvinfo : EIATTR_KPARAM_INFO
	.align		4
.L_22:
        /*0068*/ 	.byte	0x04, 0x17
        /*006a*/ 	.short	(.L_24 - .L_23)
.L_23:
        /*006c*/ 	.word	0x00000000
        /*0070*/ 	.short	0x0005
        /*0072*/ 	.short	0x0028
        /*0074*/ 	.byte	0x00, 0xf4, 0x21, 0x00


	//----- nvinfo : EIATTR_KPARAM_INFO
	.align		4
.L_24:
        /*0078*/ 	.byte	0x04, 0x17
        /*007a*/ 	.short	(.L_26 - .L_25)
.L_25:
        /*007c*/ 	.word	0x00000000
        /*0080*/ 	.short	0x0004
        /*0082*/ 	.short	0x0020
        /*0084*/ 	.byte	0x00, 0xf4, 0x21, 0x00


	//----- nvinfo : EIATTR_KPARAM_INFO
	.align		4
.L_26:
        /*0088*/ 	.byte	0x04, 0x17
        /*008a*/ 	.short	(.L_28 - .L_27)
.L_27:
        /*008c*/ 	.word	0x00000000
        /*0090*/ 	.short	0x0003
        /*0092*/ 	.short	0x0018
        /*0094*/ 	.byte	0x00, 0xf4, 0x21, 0x00


	//----- nvinfo : EIATTR_KPARAM_INFO
	.align		4
.L_28:
        /*0098*/ 	.byte	0x04, 0x17
        /*009a*/ 	.short	(.L_30 - .L_29)
.L_29:
        /*009c*/ 	.word	0x00000000
        /*00a0*/ 	.short	0x0002
        /*00a2*/ 	.short	0x0010
        /*00a4*/ 	.byte	0x00, 0xf4, 0x21, 0x00


	//----- nvinfo : EIATTR_KPARAM_INFO
	.align		4
.L_30:
        /*00a8*/ 	.byte	0x04, 0x17
        /*00aa*/ 	.short	(.L_32 - .L_31)
.L_31:
        /*00ac*/ 	.word	0x00000000
        /*00b0*/ 	.short	0x0001
        /*00b2*/ 	.short	0x0008
        /*00b4*/ 	.byte	0x00, 0xf4, 0x21, 0x00


	//----- nvinfo : EIATTR_KPARAM_INFO
	.align		4
.L_32:
        /*00b8*/ 	.byte	0x04, 0x17
        /*00ba*/ 	.short	(.L_34 - .L_33)
.L_33:
        /*00bc*/ 	.word	0x00000000
        /*00c0*/ 	.short	0x0000
        /*00c2*/ 	.short	0x0000
        /*00c4*/ 	.byte	0x00, 0xf4, 0x21, 0x00


	//----- nvinfo : EIATTR_SPARSE_MMA_MASK
	.align		4
.L_34:
        /*00c8*/ 	.byte	0x03, 0x50
        /*00ca*/ 	.short	0x0000


	//----- nvinfo : EIATTR_MAXREG_COUNT
	.align		4
        /*00cc*/ 	.byte	0x03, 0x1b
        /*00ce*/ 	.short	0x00ff


	//----- nvinfo : EIATTR_COOP_GROUP_MASK_REGIDS
	.align		4
        /*00d0*/ 	.byte	0x04, 0x29
        /*00d2*/ 	.short	(.L_36 - .L_35)


	//   ....[0]....
.L_35:
        /*00d4*/ 	.word	0xffffffff


	//   ....[1]....
        /*00d8*/ 	.word	0xffffffff


	//   ....[2]....
        /*00dc*/ 	.word	0xffffffff


	//   ....[3]....
        /*00e0*/ 	.word	0xffffffff


	//   ....[4]....
        /*00e4*/ 	.word	0xffffffff


	//   ....[5]....
        /*00e8*/ 	.word	0xffffffff


	//   ....[6]....
        /*00ec*/ 	.word	0xffffffff


	//   ....[7]....
        /*00f0*/ 	.word	0xffffffff


	//----- nvinfo : EIATTR_COOP_GROUP_INSTR_OFFSETS
	.align		4
.L_36:
        /*00f4*/ 	.byte	0x04, 0x28
        /*00f6*/ 	.short	(.L_38 - .L_37)


	//   ....[0]....
.L_37:
        /*00f8*/ 	.word	0x000004a0


	//   ....[1]....
        /*00fc*/ 	.word	0x000004d0


	//   ....[2]....
        /*0100*/ 	.word	0x000004f0


	//   ....[3]....
        /*0104*/ 	.word	0x00000530


	//   ....[4]....
        /*0108*/ 	.word	0x000006b0


	//   ....[5]....
        /*010c*/ 	.word	0x00000700


	//   ....[6]....
        /*0110*/ 	.word	0x00000750


	//   ....[7]....
        /*0114*/ 	.word	0x00000780


	//----- nvinfo : EIATTR_EXIT_INSTR_OFFSETS
	.align		4
.L_38:
        /*0118*/ 	.byte	0x04, 0x1c
        /*011a*/ 	.short	(.L_40 - .L_39)


	//   ....[0]....
.L_39:
        /*011c*/ 	.word	0x00000aa0


	//   ....[1]....
        /*0120*/ 	.word	0x00000ad0


	//----- nvinfo : EIATTR_REQNTID
	.align		4
.L_40:
        /*0124*/ 	.byte	0x04, 0x10
        /*0126*/ 	.short	(.L_42 - .L_41)
.L_41:
        /*0128*/ 	.word	0x00000080
        /*012c*/ 	.word	0x00000001
        /*0130*/ 	.word	0x00000001


	//----- nvinfo : EIATTR_CBANK_PARAM_SIZE
	.align		4
.L_42:
        /*0134*/ 	.byte	0x03, 0x19
        /*0136*/ 	.short	0x0058


	//----- nvinfo : EIATTR_PARAM_CBANK
	.align		4
        /*0138*/ 	.byte	0x04, 0x0a
        /*013a*/ 	.short	(.L_44 - .L_43)
	.align		4
.L_43:
        /*013c*/ 	.word	index@(.nv.constant0.triton_per_fused__native_batch_norm_legit_add_convolution_mul_relu_sigmoid_25)
        /*0140*/ 	.short	0x0210
        /*0142*/ 	.short	0x0058


	//----- nvinfo : EIATTR_SW_WAR
	.align		4
.L_44:
        /*0144*/ 	.byte	0x04, 0x36
        /*0146*/ 	.short	(.L_46 - .L_45)
.L_45:
        /*0148*/ 	.word	0x00000008
.L_46:


//--------------------- .nv.callgraph             --------------------------
	.section	.nv.callgraph,"",@"SHT_CUDA_CALLGRAPH"
	.align	4
	.sectionentsize	8
	.align		4
        /*0000*/ 	.word	0x00000000
	.align		4
        /*0004*/ 	.word	0xffffffff
	.align		4
        /*0008*/ 	.word	0x00000000
	.align		4
        /*000c*/ 	.word	0xfffffffe
	.align		4
        /*0010*/ 	.word	0x00000000
	.align		4
        /*0014*/ 	.word	0xfffffffd
	.align		4
        /*0018*/ 	.word	0x00000000
	.align		4
        /*001c*/ 	.word	0xfffffffc


//--------------------- .nv.constant4             --------------------------
	.section	.nv.constant4,"a",@progbits
	.align	8
	.align		8
.nv.constant4:
        /*0000*/ 	.dword	_$_str


//--------------------- .text.triton_per_fused__native_batch_norm_legit_add_convolution_mul_relu_sigmoid_25 --------------------------
	.section	.text.triton_per_fused__native_batch_norm_legit_add_convolution_mul_relu_sigmoid_25,"ax",@progbits
	.sectionflags	@"SHF_BARRIERS=1"
	.align	128
        .global         triton_per_fused__native_batch_norm_legit_add_convolution_mul_relu_sigmoid_25
        .type           triton_per_fused__native_batch_norm_legit_add_convolution_mul_relu_sigmoid_25,@function
        .size           triton_per_fused__native_batch_norm_legit_add_convolution_mul_relu_sigmoid_25,(.L_x_1 - triton_per_fused__native_batch_norm_legit_add_convolution_mul_relu_sigmoid_25)
        .other          triton_per_fused__native_batch_norm_legit_add_convolution_mul_relu_sigmoid_25,@"STO_CUDA_ENTRY STV_DEFAULT"
triton_per_fused__native_batch_norm_legit_add_convolution_mul_relu_sigmoid_25:
.text.triton_per_fused__native_batch_norm_legit_add_convolution_mul_relu_sigmoid_25:
[----:B------:R-:W0:Y:S01]  /*0000*/  LDC R1, c[0x0][0x28] ;  /* 0x00000a00ff017b82 */ /* 0x000e220000000800 */
[----:B------:R-:W1:Y:S07]  /*0010*/  S2R R6, SR_TID.X ;  /* 0x0000000000067919 */ /* 0x000e6e0000002100 */
[----:B------:R-:W2:Y:S01]  /*0020*/  LDC.64 R20, c[0x0][0x218] ;  /* 0x00008600ff147b82 */ /* 0x000ea20000000a00 */
[----:B------:R-:W-:Y:S02]  /*0030*/  CS2R R12, SRZ ;  /* 0x00000000000c7805 */ /* 0x000fe4000001ff00 */
[----:B------:R-:W-:Y:S01]  /*0040*/  CS2R R14, SRZ ;  /* 0x00000000000e7805 */ /* 0x000fe2000001ff00 */
[----:B------:R-:W3:Y:S01]  /*0050*/  S2R R2, SR_CTAID.X ;  /* 0x0000000000027919 */ /* 0x000ee20000002500 */
[----:B------:R-:W-:Y:S01]  /*0060*/  HFMA2.MMA R26, -RZ, RZ, 0, 0 ;  /* 0x00000000ff1a7435 */ /* 0x000fe200000001ff */
[----:B------:R-:W-:-:S02]  /*0070*/  ULDC.64 UR6, c[0x0][0x208] ;  /* 0x0000820000067ab9 */ /* 0x000fc40000000a00 */
[----:B------:R-:W4:Y:S08]  /*0080*/  LDC.64 R8, c[0x0][0x228] ;  /* 0x00008a00ff087b82 */ /* 0x000f300000000a00 */
[----:B------:R-:W5:Y:S08]  /*0090*/  LDC.64 R16, c[0x0][0x220] ;  /* 0x00008800ff107b82 */ /* 0x000f700000000a00 */
[----:B------:R-:W5:Y:S01]  /*00a0*/  LDC.64 R18, c[0x0][0x210] ;  /* 0x00008400ff127b82 */ /* 0x000f620000000a00 */
[----:B-1----:R-:W-:-:S02]  /*00b0*/  SHF.R.U32.HI R0, RZ, 0x4, R6 ;  /* 0x00000004ff007819 */ /* 0x002fc40000011606 */
[----:B------:R-:W-:Y:S02]  /*00c0*/  SHF.L.U32 R4, R6, 0x2, RZ ;  /* 0x0000000206047819 */ /* 0x000fe400000006ff */
[----:B---3--:R-:W-:Y:S02]  /*00d0*/  SHF.L.U32 R3, R2, 0x3, RZ ;  /* 0x0000000302037819 */ /* 0x008fe400000006ff */
[----:B------:R-:W-:Y:S02]  /*00e0*/  SGXT.U32 R0, R0, 0x3 ;  /* 0x000000030000781a */ /* 0x000fe40000000000 */
[----:B------:R-:W-:Y:S02]  /*00f0*/  SHF.R.S32.HI R2, RZ, 0x1c, R2 ;  /* 0x0000001cff027819 */ /* 0x000fe40000011402 */
[----:B------:R-:W-:Y:S02]  /*0100*/  LOP3.LUT R25, R3, R0, RZ, 0xfc, !PT ;  /* 0x0000000003197212 */ /* 0x000fe400078efcff */
[----:B------:R-:W-:-:S02]  /*0110*/  SGXT R2, R2, 0x1 ;  /* 0x000000010202781a */ /* 0x000fc40000000200 */
[----:B------:R-:W-:Y:S02]  /*0120*/  LOP3.LUT R4, R4, 0x3c, RZ, 0xc0, !PT ;  /* 0x0000003c04047812 */ /* 0x000fe400078ec0ff */
[C---:B------:R-:W-:Y:S02]  /*0130*/  ISETP.GE.AND P1, PT, R25.reuse, 0x800, PT ;  /* 0x000008001900780c */ /* 0x040fe40003f26270 */
[----:B------:R-:W-:Y:S02]  /*0140*/  LEA.HI R5, R2, R25, RZ, 0x9 ;  /* 0x0000001902057211 */ /* 0x000fe400078f48ff */
[----:B------:R-:W-:Y:S02]  /*0150*/  LEA R4, R25, R4, 0x6 ;  /* 0x0000000419047211 */ /* 0x000fe400078e30ff */
[----:B------:R-:W-:-:S03]  /*0160*/  LOP3.LUT R10, R5, 0xfffffe00, RZ, 0xc0, !PT ;  /* 0xfffffe00050a7812 */ /* 0x000fc600078ec0ff */
[----:B--2---:R-:W-:Y:S01]  /*0170*/  IMAD.WIDE R20, R4, 0x4, R20 ;  /* 0x0000000404147825 */ /* 0x004fe200078e0214 */
[----:B------:R-:W-:-:S04]  /*0180*/  IADD3 R23, R25, -R10, RZ ;  /* 0x8000000a19177210 */ /* 0x000fc80007ffe0ff */
[----:B------:R-:W2:Y:S01]  /*0190*/  @!P1 LDG.E.128 R12, desc[UR6][R20.64] ;  /* 0x00000006140c9981 */ /* 0x000ea2000c1e1d00 */
[----:B----4-:R-:W-:-:S05]  /*01a0*/  IMAD.WIDE R10, R23, 0x4, R8 ;  /* 0x00000004170a7825 */ /* 0x010fca00078e0208 */
[----:B------:R1:W3:Y:S01]  /*01b0*/  @!P1 LDG.E.EL R26, desc[UR6][R10.64] ;  /* 0x000000060a1a9981 */ /* 0x0002e2000c2e1900 */
[----:B------:R-:W-:Y:S01]  /*01c0*/  HFMA2.MMA R24, -RZ, RZ, 0, 0 ;  /* 0x00000000ff187435 */ /* 0x000fe200000001ff */
[----:B------:R-:W-:Y:S01]  /*01d0*/  MOV R5, RZ ;  /* 0x000000ff00057202 */ /* 0x000fe20000000f00 */
[----:B-----5:R-:W-:-:S04]  /*01e0*/  IMAD.WIDE R22, R23, 0x4, R16 ;  /* 0x0000000417167825 */ /* 0x020fc800078e0210 */
[----:B0-----:R-:W-:Y:S01]  /*01f0*/  IMAD.WIDE R28, R25, 0x4, R18 ;  /* 0x00000004191c7825 */ /* 0x001fe200078e0212 */
[----:B------:R0:W4:Y:S04]  /*0200*/  @!P1 LDG.E.EL R5, desc[UR6][R22.64] ;  /* 0x0000000616059981 */ /* 0x000128000c2e1900 */
[----:B------:R5:W4:Y:S01]  /*0210*/  @!P1 LDG.E.EL R24, desc[UR6][R28.64] ;  /* 0x000000061c189981 */ /* 0x000b22000c2e1900 */
[----:B------:R-:W-:Y:S02]  /*0220*/  CS2R R8, SRZ ;  /* 0x0000000000087805 */ /* 0x000fe4000001ff00 */
[----:B-1----:R-:W-:Y:S01]  /*0230*/  CS2R R10, SRZ ;  /* 0x00000000000a7805 */ /* 0x002fe2000001ff00 */
[----:B0-----:R-:W0:Y:S08]  /*0240*/  LDC.64 R22, c[0x0][0x230] ;  /* 0x00008c00ff167b82 */ /* 0x001e300000000a00 */
[----:B-----5:R-:W1:Y:S01]  /*0250*/  LDC.64 R28, c[0x0][0x238] ;  /* 0x00008e00ff1c7b82 */ /* 0x020e620000000a00 */
[----:B------:R-:W-:Y:S01]  /*0260*/  MOV R7, RZ ;  /* 0x000000ff00077202 */ /* 0x000fe20000000f00 */
[----:B0-----:R-:W-:-:S05]  /*0270*/  IMAD.WIDE R22, R4, 0x4, R22 ;  /* 0x0000000404167825 */ /* 0x001fca00078e0216 */
[----:B------:R0:W5:Y:S01]  /*0280*/  @!P1 LDG.E.128 R8, desc[UR6][R22.64] ;  /* 0x0000000616089981 */ /* 0x000162000c1e1d00 */
[----:B-1----:R-:W-:-:S05]  /*0290*/  IMAD.WIDE R28, R25, 0x4, R28 ;  /* 0x00000004191c7825 */ /* 0x002fca00078e021c */
[----:B------:R-:W5:Y:S01]  /*02a0*/  @!P1 LDG.E.EL R7, desc[UR6][R28.64] ;  /* 0x000000061c079981 */ /* 0x000f62000c2e1900 */
[----:B0-----:R-:W0:Y:S01]  /*02b0*/  LDC.64 R22, c[0x0][0x240] ;  /* 0x00009000ff167b82 */ /* 0x001e220000000a00 */
[----:B------:R-:W-:-:S04]  /*02c0*/  LOP3.LUT R3, R3, 0x7, R6, 0xf8, !PT ;  /* 0x0000000703037812 */ /* 0x000fc800078ef806 */
[----:B------:R-:W-:Y:S01]  /*02d0*/  LEA.HI R2, R2, R3, RZ, 0x9 ;  /* 0x0000000302027211 */ /* 0x000fe200078f48ff */
[----:B0-----:R-:W-:Y:S01]  /*02e0*/  IMAD.WIDE R22, R25, 0x4, R22 ;  /* 0x0000000419167825 */ /* 0x001fe200078e0216 */
[----:B------:R-:W-:Y:S02]  /*02f0*/  HFMA2.MMA R25, -RZ, RZ, 0, 0 ;  /* 0x00000000ff197435 */ /* 0x000fe400000001ff */
[----:B------:R-:W-:-:S08]  /*0300*/  LOP3.LUT R2, R2, 0xfffffe00, RZ, 0xc0, !PT ;  /* 0xfffffe0002027812 */ /* 0x000fd000078ec0ff */
[----:B------:R0:W5:Y:S01]  /*0310*/  @!P1 LDG.E.EL R25, desc[UR6][R22.64] ;  /* 0x0000000616199981 */ /* 0x000162000c2e1900 */
[C---:B------:R-:W-:Y:S01]  /*0320*/  ISETP.GE.AND P0, PT, R3.reuse, 0x800, PT ;  /* 0x000008000300780c */ /* 0x040fe20003f06270 */
[----:B------:R-:W-:Y:S01]  /*0330*/  IMAD.WIDE R18, R3, 0x4, R18 ;  /* 0x0000000403127825 */ /* 0x000fe200078e0212 */
[----:B------:R-:W1:Y:S01]  /*0340*/  S2UR UR5, SR_CgaCtaId ;  /* 0x00000000000579c3 */ /* 0x000e620000008800 */
[----:B------:R-:W-:Y:S02]  /*0350*/  UMOV UR4, 0x400 ;  /* 0x0000040000047882 */ /* 0x000fe40000000000 */
[----:B-1----:R-:W-:Y:S01]  /*0360*/  UPRMT UR4, UR5, 0x654, UR4 ;  /* 0x0000065405047896 */ /* 0x002fe20008000004 */
[----:B--2---:R-:W-:Y:S02]  /*0370*/  SEL R13, R13, RZ, !P1 ;  /* 0x000000ff0d0d7207 */ /* 0x004fe40004800000 */
[----:B------:R-:W-:Y:S02]  /*0380*/  SEL R27, R12, RZ, !P1 ;  /* 0x000000ff0c1b7207 */ /* 0x000fe40004800000 */
[----:B------:R-:W-:Y:S01]  /*0390*/  SEL R14, R14, RZ, !P1 ;  /* 0x000000ff0e0e7207 */ /* 0x000fe20004800000 */
[----:B---3--:R-:W-:-:S02]  /*03a0*/  FADD R13, R13, R26 ;  /* 0x0000001a0d0d7221 */ /* 0x008fc40000000000 */
[--C-:B------:R-:W-:Y:S01]  /*03b0*/  FADD R12, R27, R26.reuse ;  /* 0x0000001a1b0c7221 */ /* 0x100fe20000000000 */
[----:B------:R-:W-:Y:S01]  /*03c0*/  SEL R15, R15, RZ, !P1 ;  /* 0x000000ff0f0f7207 */ /* 0x000fe20004800000 */
[----:B------:R-:W-:Y:S02]  /*03d0*/  FADD R14, R14, R26 ;  /* 0x0000001a0e0e7221 */ /* 0x000fe40000000000 */
[----:B------:R-:W-:Y:S02]  /*03e0*/  FADD R27, R13, R12 ;  /* 0x0000000c0d1b7221 */ /* 0x000fe40000000000 */
[----:B------:R-:W-:Y:S02]  /*03f0*/  FADD R15, R15, R26 ;  /* 0x0000001a0f0f7221 */ /* 0x000fe40000000000 */
[----:B0-----:R-:W-:Y:S01]  /*0400*/  FADD R22, R14, R27 ;  /* 0x0000001b0e167221 */ /* 0x001fe20000000000 */
[----:B------:R-:W-:-:S03]  /*0410*/  IADD3 R27, R3, -R2, RZ ;  /* 0x80000002031b7210 */ /* 0x000fc60007ffe0ff */
[----:B------:R-:W-:Y:S01]  /*0420*/  FADD R22, R15, R22 ;  /* 0x000000160f167221 */ /* 0x000fe20000000000 */
[----:B----4-:R-:W-:Y:S01]  /*0430*/  FADD R5, R5, R24 ;  /* 0x0000001805057221 */ /* 0x010fe20000000000 */
[----:B------:R-:W-:Y:S01]  /*0440*/  IMAD.WIDE R16, R27, 0x4, R16 ;  /* 0x000000041b107825 */ /* 0x000fe200078e0210 */
[----:B------:R-:W-:Y:S02]  /*0450*/  MOV R27, RZ ;  /* 0x000000ff001b7202 */ /* 0x000fe40000000f00 */
[----:B------:R-:W-:Y:S01]  /*0460*/  FSEL R23, R22, RZ, !P1 ;  /* 0x000000ff16177208 */ /* 0x000fe20004800000 */
[----:B------:R-:W-:Y:S01]  /*0470*/  FADD R24, RZ, -R5 ;  /* 0x80000005ff187221 */ /* 0x000fe20000000000 */
[----:B------:R-:W-:Y:S02]  /*0480*/  HFMA2.MMA R22, -RZ, RZ, 0, 0 ;  /* 0x00000000ff167435 */ /* 0x000fe400000001ff */
[----:B------:R0:W2:Y:S04]  /*0490*/  @!P0 LDG.E.EL R27, desc[UR6][R16.64] ;  /* 0x00000006101b8981 */ /* 0x0000a8000c2e1900 */
[----:B------:R-:W1:Y:S04]  /*04a0*/  SHFL.BFLY PT, R2, R23, 0x8, 0x1f ;  /* 0x0d001f0017027f89 */ /* 0x000e6800000e0000 */
[----:B------:R-:W2:Y:S01]  /*04b0*/  @!P0 LDG.E.EL R22, desc[UR6][R18.64] ;  /* 0x0000000612168981 */ /* 0x000ea2000c2e1900 */
[----:B-1----:R-:W-:-:S05]  /*04c0*/  FADD R2, R23, R2 ;  /* 0x0000000217027221 */ /* 0x002fca0000000000 */
[----:B------:R-:W1:Y:S02]  /*04d0*/  SHFL.BFLY PT, R5, R2, 0x4, 0x1f ;  /* 0x0c801f0002057f89 */ /* 0x000e6400000e0000 */
[----:B-1----:R-:W-:-:S05]  /*04e0*/  FADD R5, R2, R5 ;  /* 0x0000000502057221 */ /* 0x002fca0000000000 */
[----:B0-----:R-:W0:Y:S01]  /*04f0*/  SHFL.BFLY PT, R16, R5, 0x2, 0x1f ;  /* 0x0c401f0005107f89 */ /* 0x001e2200000e0000 */
[----:B------:R-:W-:-:S05]  /*0500*/  FMUL R24, R24, 1.4426950216293334961 ;  /* 0x3fb8aa3b18187820 */ /* 0x000fca0000400000 */
[----:B------:R-:W-:Y:S01]  /*0510*/  FSETP.GEU.AND P0, PT, R24, -126, PT ;  /* 0xc2fc00001800780b */ /* 0x000fe20003f0e000 */
[----:B0-----:R-:W-:-:S05]  /*0520*/  FADD R16, R5, R16 ;  /* 0x0000001005107221 */ /* 0x001fca0000000000 */
[----:B------:R-:W0:Y:S07]  /*0530*/  SHFL.BFLY PT, R17, R16, 0x1, 0x1f ;  /* 0x0c201f0010117f89 */ /* 0x000e2e00000e0000 */
[----:B------:R-:W-:Y:S01]  /*0540*/  @!P0 FMUL R24, R24, 0.5 ;  /* 0x3f00000018188820 */ /* 0x000fe20000400000 */
[----:B-----5:R-:W-:Y:S02]  /*0550*/  SEL R26, R8, RZ, !P1 ;  /* 0x000000ff081a7207 */ /* 0x020fe40004800000 */
[----:B------:R-:W-:Y:S01]  /*0560*/  SEL R28, R9, RZ, !P1 ;  /* 0x000000ff091c7207 */ /* 0x000fe20004800000 */
[----:B------:R1:W3:Y:S02]  /*0570*/  MUFU.EX2 R23, R24 ;  /* 0x0000001800177308 */ /* 0x0002e40000000800 */
[----:B------:R-:W-:-:S02]  /*0580*/  FADD R26, R26, -R7 ;  /* 0x800000071a1a7221 */ /* 0x000fc40000000000 */
[----:B------:R-:W-:Y:S01]  /*0590*/  FADD R28, R28, -R7 ;  /* 0x800000071c1c7221 */ /* 0x000fe20000000000 */
[----:B-1----:R-:W-:Y:S01]  /*05a0*/  SEL R24, R10, RZ, !P1 ;  /* 0x000000ff0a187207 */ /* 0x002fe20004800000 */
[----:B0-----:R-:W-:Y:S01]  /*05b0*/  FADD R5, R16, R17 ;  /* 0x0000001110057221 */ /* 0x001fe20000000000 */
[----:B------:R-:W-:-:S03]  /*05c0*/  SEL R16, R11, RZ, !P1 ;  /* 0x000000ff0b107207 */ /* 0x000fc60004800000 */
[C---:B------:R-:W-:Y:S01]  /*05d0*/  FFMA R8, R5.reuse, -0.015625, R12 ;  /* 0xbc80000005087823 */ /* 0x040fe2000000000c */
[----:B------:R-:W-:-:S03]  /*05e0*/  FFMA R10, R5, -0.015625, R13 ;  /* 0xbc800000050a7823 */ /* 0x000fc6000000000d */
[----:B------:R-:W-:Y:S01]  /*05f0*/  FMUL R17, R8, R8 ;  /* 0x0000000808117220 */ /* 0x000fe20000400000 */
[--C-:B------:R-:W-:Y:S01]  /*0600*/  FADD R9, R24, -R7.reuse ;  /* 0x8000000718097221 */ /* 0x100fe20000000000 */
[----:B------:R-:W-:Y:S01]  /*0610*/  FADD R11, R16, -R7 ;  /* 0x80000007100b7221 */ /* 0x000fe20000000000 */
[----:B------:R-:W-:Y:S01]  /*0620*/  FFMA R7, R5, -0.015625, R14 ;  /* 0xbc80000005077823 */ /* 0x000fe2000000000e */
[----:B------:R-:W-:-:S04]  /*0630*/  FFMA R16, R10, R10, R17 ;  /* 0x0000000a0a107223 */ /* 0x000fc80000000011 */
[----:B------:R-:W-:Y:S01]  /*0640*/  FFMA R17, R7, R7, R16 ;  /* 0x0000000707117223 */ /* 0x000fe20000000010 */
[----:B------:R-:W-:-:S04]  /*0650*/  FFMA R16, R5, -0.015625, R15 ;  /* 0xbc80000005107823 */ /* 0x000fc8000000000f */
[----:B------:R-:W-:Y:S01]  /*0660*/  FFMA R17, R16, R16, R17 ;  /* 0x0000001010117223 */ /* 0x000fe20000000011 */
[----:B---3--:R-:W-:-:S04]  /*0670*/  @!P0 FMUL R23, R23, R23 ;  /* 0x0000001717178220 */ /* 0x008fc80000400000 */
[----:B------:R-:W-:Y:S02]  /*0680*/  FSEL R17, R17, RZ, !P1 ;  /* 0x000000ff11117208 */ /* 0x000fe40004800000 */
[----:B------:R-:W-:Y:S01]  /*0690*/  LEA R24, R0, UR4, 0x2 ;  /* 0x0000000400187c11 */ /* 0x000fe2000f8e10ff */
[----:B------:R-:W-:Y:S02]  /*06a0*/  FADD R23, R23, 1 ;  /* 0x3f80000017177421 */ /* 0x000fe40000000000 */
[----:B------:R-:W0:Y:S03]  /*06b0*/  SHFL.BFLY PT, R0, R17, 0x8, 0x1f ;  /* 0x0d001f0011007f89 */ /* 0x000e2600000e0000 */
[----:B------:R-:W-:-:S13]  /*06c0*/  FSETP.GT.AND P0, PT, R23, 8.50705917302346158658e+37, PT ;  /* 0x7e8000001700780b */ /* 0x000fda0003f04000 */
[----:B------:R-:W-:-:S04]  /*06d0*/  @P0 FMUL R23, R23, 0.25 ;  /* 0x3e80000017170820 */ /* 0x000fc80000400000 */
[----:B------:R0:W1:Y:S02]  /*06e0*/  MUFU.RCP R2, R23 ;  /* 0x0000001700027308 */ /* 0x0000640000001000 */
[----:B0-----:R-:W-:-:S05]  /*06f0*/  FADD R23, R17, R0 ;  /* 0x0000000011177221 */ /* 0x001fca0000000000 */
[----:B------:R-:W0:Y:S01]  /*0700*/  SHFL.BFLY PT, R0, R23, 0x4, 0x1f ;  /* 0x0c801f0017007f89 */ /* 0x000e2200000e0000 */
[----:B------:R-:W-:-:S04]  /*0710*/  MOV R29, 0x3e800000 ;  /* 0x3e800000001d7802 */ /* 0x000fc80000000f00 */
[----:B------:R-:W-:-:S05]  /*0720*/  FSEL R29, R29, 1, P0 ;  /* 0x3f8000001d1d7808 */ /* 0x000fca0000000000 */
[----:B-1----:R-:W-:Y:S01]  /*0730*/  FMUL R2, R2, R29 ;  /* 0x0000001d02027220 */ /* 0x002fe20000400000 */
[----:B0-----:R-:W-:-:S05]  /*0740*/  FADD R29, R23, R0 ;  /* 0x00000000171d7221 */ /* 0x001fca0000000000 */
[----:B------:R-:W0:Y:S04]  /*0750*/  SHFL.BFLY PT, R0, R29, 0x2, 0x1f ;  /* 0x0c401f001d007f89 */ /* 0x000e2800000e0000 */
[----:B------:R-:W-:Y:S01]  /*0760*/  STS [R24], R5 ;  /* 0x0000000518007388 */ /* 0x000fe20000000800 */
[----:B0-----:R-:W-:-:S05]  /*0770*/  FADD R0, R29, R0 ;  /* 0x000000001d007221 */ /* 0x001fca0000000000 */
[----:B------:R-:W0:Y:S01]  /*0780*/  SHFL.BFLY PT, R17, R0, 0x1, 0x1f ;  /* 0x0c201f0000117f89 */ /* 0x000e2200000e0000 */
[----:B------:R-:W-:-:S04]  /*0790*/  LOP3.LUT R6, R6, 0x7, RZ, 0xc0, !PT ;  /* 0x0000000706067812 */ /* 0x000fc800078ec0ff */
[----:B------:R-:W-:Y:S01]  /*07a0*/  LEA R6, R6, UR4, 0x2 ;  /* 0x0000000406067c11 */ /* 0x000fe2000f8e10ff */
[----:B0-----:R-:W-:Y:S01]  /*07b0*/  FADD R17, R0, R17 ;  /* 0x0000001100117221 */ /* 0x001fe20000000000 */
[----:B------:R-:W-:Y:S06]  /*07c0*/  BAR.SYNC.DEFER_BLOCKING 0x0 ;  /* 0x0000000000007b1d */ /* 0x000fec0000010000 */
[----:B------:R-:W-:Y:S02]  /*07d0*/  LDS R0, [R6] ;  /* 0x0000000006007984 */ /* 0x000fe40000000800 */
[----:B------:R-:W-:Y:S01]  /*07e0*/  BAR.SYNC.DEFER_BLOCKING 0x0 ;  /* 0x0000000000007b1d */ /* 0x000fe20000010000 */
[----:B------:R-:W-:-:S05]  /*07f0*/  HFMA2.MMA R5, -RZ, RZ, 1.125, 0 ;  /* 0x3c800000ff057435 */ /* 0x000fca00000001ff */
[----:B------:R0:W-:Y:S02]  /*0800*/  STS [R24], R17 ;  /* 0x0000001118007388 */ /* 0x0001e40000000800 */
[----:B------:R-:W-:Y:S03]  /*0810*/  BAR.SYNC.DEFER_BLOCKING 0x0 ;  /* 0x0000000000007b1d */ /* 0x000fe60000010000 */
[----:B------:R-:W-:-:S06]  /*0820*/  FFMA R29, R17, R5, 9.9999997473787516356e-06 ;  /* 0x3727c5ac111d7423 */ /* 0x000fcc0000000005 */
[----:B------:R-:W1:Y:S01]  /*0830*/  MUFU.RSQ R29, R29 ;  /* 0x0000001d001d7308 */ /* 0x000e620000001400 */
[----:B0-----:R-:W0:Y:S01]  /*0840*/  S2R R17, SR_TID.X ;  /* 0x0000000000117919 */ /* 0x001e220000002100 */
[----:B------:R3:W4:Y:S01]  /*0850*/  LDS R24, [R6] ;  /* 0x0000000006187984 */ /* 0x0007220000000800 */
[-C--:B------:R-:W-:Y:S01]  /*0860*/  FMUL R23, R28, R25.reuse ;  /* 0x000000191c177220 */ /* 0x080fe20000400000 */
[-C--:B------:R-:W-:Y:S01]  /*0870*/  FMUL R11, R11, R25.reuse ;  /* 0x000000190b0b7220 */ /* 0x080fe20000400000 */
[----:B------:R-:W-:Y:S01]  /*0880*/  FMUL R9, R9, R25 ;  /* 0x0000001909097220 */ /* 0x000fe20000400000 */
[----:B-1----:R-:W-:Y:S01]  /*0890*/  FMUL R28, R8, R29 ;  /* 0x0000001d081c7220 */ /* 0x002fe20000400000 */
[----:B------:R-:W-:Y:S01]  /*08a0*/  FMUL R25, R26, R25 ;  /* 0x000000191a197220 */ /* 0x000fe20000400000 */
[-C--:B------:R-:W-:Y:S01]  /*08b0*/  FMUL R8, R7, R29.reuse ;  /* 0x0000001d07087220 */ /* 0x080fe20000400000 */
[----:B------:R-:W-:Y:S01]  /*08c0*/  FMUL R26, R16, R29 ;  /* 0x0000001d101a7220 */ /* 0x000fe20000400000 */
[----:B---3--:R-:W1:Y:S01]  /*08d0*/  LDC.64 R6, c[0x0][0x250] ;  /* 0x00009400ff067b82 */ /* 0x008e620000000a00 */
[C---:B------:R-:W-:Y:S01]  /*08e0*/  FFMA R16, R2.reuse, R25, R28 ;  /* 0x0000001902107223 */ /* 0x040fe2000000001c */
[----:B------:R-:W-:Y:S01]  /*08f0*/  FFMA R25, R2, R9, R8 ;  /* 0x0000000902197223 */ /* 0x000fe20000000008 */
[----:B------:R-:W-:-:S05]  /*0900*/  FMUL R10, R10, R29 ;  /* 0x0000001d0a0a7220 */ /* 0x000fca0000400000 */
[----:B------:R-:W3:Y:S01]  /*0910*/  LDC.64 R8, c[0x0][0x258] ;  /* 0x00009600ff087b82 */ /* 0x000ee20000000a00 */
[C---:B------:R-:W-:Y:S01]  /*0920*/  FFMA R23, R2.reuse, R23, R10 ;  /* 0x0000001702177223 */ /* 0x040fe2000000000a */
[----:B------:R-:W-:Y:S01]  /*0930*/  FFMA R2, R2, R11, R26 ;  /* 0x0000000b02027223 */ /* 0x000fe2000000001a */
[----:B0-----:R-:W-:-:S05]  /*0940*/  LOP3.LUT P0, RZ, R17, 0x78, RZ, 0xc0, !PT ;  /* 0x0000007811ff7812 */ /* 0x001fca000780c0ff */
[----:B------:R-:W0:Y:S01]  /*0950*/  LDC.64 R10, c[0x0][0x248] ;  /* 0x00009200ff0a7b82 */ /* 0x000e220000000a00 */
[----:B--2---:R-:W-:Y:S01]  /*0960*/  FADD R17, R27, R22 ;  /* 0x000000161b117221 */ /* 0x004fe20000000000 */
[----:B------:R-:W-:-:S06]  /*0970*/  ISETP.LT.AND P0, PT, R3, 0x800, !P0 ;  /* 0x000008000300780c */ /* 0x000fcc0004701270 */
[----:B------:R-:W-:Y:S01]  /*0980*/  BAR.SYNC.DEFER_BLOCKING 0x0 ;  /* 0x0000000000007b1d */ /* 0x000fe20000010000 */
[----:B------:R-:W-:Y:S02]  /*0990*/  FSETP.GEU.AND P2, PT, R2, RZ, PT ;  /* 0x000000ff0200720b */ /* 0x000fe40003f4e000 */
[----:B------:R-:W-:Y:S01]  /*09a0*/  FSETP.GEU.AND P3, PT, R25, RZ, PT ;  /* 0x000000ff1900720b */ /* 0x000fe20003f6e000 */
[----:B----4-:R-:W-:-:S04]  /*09b0*/  FFMA R24, R24, R5, 9.9999997473787516356e-06 ;  /* 0x3727c5ac18187423 */ /* 0x010fc80000000005 */
[----:B------:R-:W2:Y:S01]  /*09c0*/  MUFU.RSQ R22, R24 ;  /* 0x0000001800167308 */ /* 0x000ea20000001400 */
[----:B------:R-:W-:Y:S02]  /*09d0*/  FSETP.GEU.AND P4, PT, R23, RZ, PT ;  /* 0x000000ff1700720b */ /* 0x000fe40003f8e000 */
[----:B------:R-:W-:Y:S01]  /*09e0*/  FSETP.GEU.AND P5, PT, R16, RZ, PT ;  /* 0x000000ff1000720b */ /* 0x000fe20003fae000 */
[----:B-1----:R-:W-:Y:S01]  /*09f0*/  IMAD.WIDE R26, R4, 0x4, R6 ;  /* 0x00000004041a7825 */ /* 0x002fe200078e0206 */
[----:B------:R-:W-:Y:S02]  /*0a00*/  SEL R7, R2, RZ, P2 ;  /* 0x000000ff02077207 */ /* 0x000fe40001000000 */
[----:B------:R-:W-:Y:S01]  /*0a10*/  SEL R6, R25, RZ, P3 ;  /* 0x000000ff19067207 */ /* 0x000fe20001800000 */
[----:B---3--:R-:W-:Y:S01]  /*0a20*/  IMAD.WIDE R8, R3, 0x4, R8 ;  /* 0x0000000403087825 */ /* 0x008fe200078e0208 */
[----:B------:R-:W-:Y:S02]  /*0a30*/  SEL R5, R23, RZ, P4 ;  /* 0x000000ff17057207 */ /* 0x000fe40002000000 */
[----:B------:R-:W-:Y:S01]  /*0a40*/  SEL R4, R16, RZ, P5 ;  /* 0x000000ff10047207 */ /* 0x000fe20002800000 */
[----:B------:R1:W-:Y:S04]  /*0a50*/  @P0 STG.E desc[UR6][R18.64], R17 ;  /* 0x0000001112000986 */ /* 0x0003e8000c101906 */
[----:B------:R1:W-:Y:S04]  /*0a60*/  @!P1 STG.E.128 desc[UR6][R20.64], R12 ;  /* 0x0000000c14009986 */ /* 0x0003e8000c101d06 */
[----:B------:R1:W-:Y:S01]  /*0a70*/  @!P1 STG.E.128 desc[UR6][R26.64], R4 ;  /* 0x000000041a009986 */ /* 0x0003e2000c101d06 */
[----:B0-----:R-:W-:-:S03]  /*0a80*/  IMAD.WIDE R10, R3, 0x4, R10 ;  /* 0x00000004030a7825 */ /* 0x001fc600078e020a */
[----:B--2---:R1:W-:Y:S01]  /*0a90*/  @P0 STG.E desc[UR6][R8.64], R22 ;  /* 0x0000001608000986 */ /* 0x0043e2000c101906 */
[----:B------:R-:W-:Y:S05]  /*0aa0*/  @!P0 EXIT ;  /* 0x000000000000894d */ /* 0x000fea0003800000 */
[----:B------:R-:W-:-:S05]  /*0ab0*/  FMUL R3, R0, 0.015625 ;  /* 0x3c80000000037820 */ /* 0x000fca0000400000 */
[----:B------:R-:W-:Y:S01]  /*0ac0*/  STG.E desc[UR6][R10.64], R3 ;  /* 0x000000030a007986 */ /* 0x000fe2000c101906 */
[----:B------:R-:W-:Y:S05]  /*0ad0*/  EXIT ;  /* 0x000000000000794d */ /* 0x000fea0003800000 */
.L_x_0:
[----:B------:R-:W-:-:S00]  /*0ae0*/  BRA `(.L_x_0) ;  /* 0xfffffffc00fc7947 */ /* 0x000fc0000383ffff */
[----:B------:R-:W-:-:S00]  /*0af0*/  NOP ;  /* 0x0000000000007918 */ /* 0x000fc00000000000 */
        /* <DEDUP_REMOVED lines=8> */
.L_x_1:


//--------------------- .nv.global.init           --------------------------
	.section	.nv.global.init,"aw",@progbits
.nv.global.init:
	.type		_$_str,@object
	.size		_$_str,(.L_0 - _$_str)
_$_str:
        /*0000*/ 	.byte	0x5f, 0x5f, 0x43, 0x55, 0x44, 0x41, 0x5f, 0x46, 0x54, 0x5a, 0x00
.L_0:


//--------------------- .nv.shared.triton_per_fused__native_batch_norm_legit_add_convolution_mul_relu_sigmoid_25 --------------------------
	.section	.nv.shared.triton_per_fused__native_batch_norm_legit_add_convolution_mul_relu_sigmoid_25,"aw",@nobits
	.sectionflags	@""
	.align	16
	.zero		1024


//--------------------- .nv.constant0.triton_per_fused__native_batch_norm_legit_add_convolution_mul_relu_sigmoid_25 --------------------------
	.section	.nv.constant0.triton_per_fused__native_batch_norm_legit_add_convolution_mul_relu_sigmoid_25,"a",@progbits
	.sectionflags	@""
	.align	4
.nv.constant0.triton_per_fused__native_batch_norm_legit_add_convolution_mul_relu_sigmoid_25:
	.zero		616
